	.headerflags	@"EF_CUDA_TEXMODE_UNIFIED EF_CUDA_64BIT_ADDRESS EF_CUDA_ACCELERATORS EF_CUDA_SM90 EF_CUDA_VIRTUAL_SM(EF_CUDA_SM90)"
	.elftype	@"ET_EXEC"


//--------------------- .nv.info                  --------------------------
	.section	.nv.info,"",@"SHT_CUDA_INFO"
	.align	4


	//----- nvinfo : EIATTR_REGCOUNT
	.align		4
        /*0000*/ 	.byte	0x04, 0x2f
        /*0002*/ 	.short	(.L_3 - .L_2)
	.align		4
.L_2:
        /*0004*/ 	.word	index@(triton_poi_fused__native_batch_norm_legit_no_training__unsafe_index_relu_19)
        /*0008*/ 	.word	0x00000020


	//----- nvinfo : EIATTR_MIN_STACK_SIZE
	.align		4
.L_3:
        /*000c*/ 	.byte	0x04, 0x12
        /*000e*/ 	.short	(.L_5 - .L_4)
	.align		4
.L_4:
        /*0010*/ 	.word	index@(triton_poi_fused__native_batch_norm_legit_no_training__unsafe_index_relu_19)
        /*0014*/ 	.word	0x00000000


	//----- nvinfo : EIATTR_FRAME_SIZE
	.align		4
.L_5:
        /*0018*/ 	.byte	0x04, 0x11
        /*001a*/ 	.short	(.L_7 - .L_6)
	.align		4
.L_6:
        /*001c*/ 	.word	index@(triton_poi_fused__native_batch_norm_legit_no_training__unsafe_index_relu_19)
        /*0020*/ 	.word	0x00000000


	//----- nvinfo : EIATTR_MIN_STACK_SIZE
	.align		4
.L_7:
        /*0024*/ 	.byte	0x04, 0x12
        /*0026*/ 	.short	(.L_9 - .L_8)
	.align		4
.L_8:
        /*0028*/ 	.word	index@(triton_poi_fused__native_batch_norm_legit_no_training__unsafe_index_relu_19)
        /*002c*/ 	.word	0x00000000
.L_9:


//--------------------- .nv.info.triton_poi_fused__native_batch_norm_legit_no_training__unsafe_index_relu_19 --------------------------
	.section	.nv.info.triton_poi_fused__native_batch_norm_legit_no_training__unsafe_index_relu_19,"",@"SHT_CUDA_INFO"
	.sectionflags	@""
	.align	4


	//----- nvinfo : EIATTR_CUDA_API_VERSION
	.align		4
        /*0000*/ 	.byte	0x04, 0x37
        /*0002*/ 	.short	(.L_11 - .L_10)
.L_10:
        /*0004*/ 	.word	0x0000007c


	//----- nvinfo : EIATTR_KPARAM_INFO
	.align		4
.L_11:
        /*0008*/ 	.byte	0x04, 0x17
        /*000a*/ 	.short	(.L_13 - .L_12)
.L_12:
        /*000c*/ 	.word	0x00000000
        /*0010*/ 	.short	0x0007
        /*0012*/ 	.short	0x0038
        /*0014*/ 	.byte	0x00, 0xf0, 0x11, 0x00


	//----- nvinfo : EIATTR_KPARAM_INFO
	.align		4
.L_13:
        /*0018*/ 	.byte	0x04, 0x17
        /*001a*/ 	.short	(.L_15 - .L_14)
.L_14:
        /*001c*/ 	.word	0x00000000
        /*0020*/ 	.short	0x0006
        /*0022*/ 	.short	0x0030
        /*0024*/ 	.byte	0x00, 0xf4, 0x21, 0x00


	//----- nvinfo : EIATTR_KPARAM_INFO
	.align		4
.L_15:
        /*0028*/ 	.byte	0x04, 0x17
        /*002a*/ 	.short	(.L_17 - .L_16)
.L_16:
        /*002c*/ 	.word	0x00000000
        /*0030*/ 	.short	0x0005
        /*0032*/ 	.short	0x0028
        /*0034*/ 	.byte	0x00, 0xf4, 0x21, 0x00


	//----- nvinfo : EIATTR_KPARAM_INFO
	.align		4
.L_17:
        /*0038*/ 	.byte	0x04, 0x17
        /*003a*/ 	.short	(.L_19 - .L_18)
.L_18:
        /*003c*/ 	.word	0x00000000
        /*0040*/ 	.short	0x0004
        /*0042*/ 	.short	0x0020
        /*0044*/ 	.byte	0x00, 0xf4, 0x21, 0x00


	//----- nvinfo : EIATTR_KPARAM_INFO
	.align		4
.L_19:
        /*0048*/ 	.byte	0x04, 0x17
        /*004a*/ 	.short	(.L_21 - .L_20)
.L_20:
        /*004c*/ 	.word	0x00000000
        /*0050*/ 	.short	0x0003
        /*0052*/ 	.short	0x0018
        /*0054*/ 	.byte	0x00, 0xf4, 0x21, 0x00


	//----- nvinfo : EIATTR_KPARAM_INFO
	.align		4
.L_21:
        /*0058*/ 	.byte	0x04, 0x17
        /*005a*/ 	.short	(.L_23 - .L_22)
.L_22:
        /*005c*/ 	.word	0x00000000
        /*0060*/ 	.short	0x0002
        /*0062*/ 	.short	0x0010
        /*0064*/ 	.byte	0x00, 0xf4, 0x21, 0x00


	//----- nvinfo : EIATTR_KPARAM_INFO
	.align		4
.L_23:
        /*0068*/ 	.byte	0x04, 0x17
        /*006a*/ 	.short	(.L_25 - .L_24)
.L_24:
        /*006c*/ 	.word	0x00000000
        /*0070*/ 	.short	0x0001
        /*0072*/ 	.short	0x0008
        /*0074*/ 	.byte	0x00, 0xf4, 0x21, 0x00


	//----- nvinfo : EIATTR_KPARAM_INFO
	.align		4
.L_25:
        /*0078*/ 	.byte	0x04, 0x17
        /*007a*/ 	.short	(.L_27 - .L_26)
.L_26:
        /*007c*/ 	.word	0x00000000
        /*0080*/ 	.short	0x0000
        /*0082*/ 	.short	0x0000
        /*0084*/ 	.byte	0x00, 0xf4, 0x21, 0x00


	//----- nvinfo : EIATTR_SPARSE_MMA_MASK
	.align		4
.L_27:
        /*0088*/ 	.byte	0x03, 0x50
        /*008a*/ 	.short	0x0000


	//----- nvinfo : EIATTR_MAXREG_COUNT
	.align		4
        /*008c*/ 	.byte	0x03, 0x1b
        /*008e*/ 	.short	0x00ff


	//----- nvinfo : EIATTR_EXIT_INSTR_OFFSETS
	.align		4
        /*0090*/ 	.byte	0x04, 0x1c
        /*0092*/ 	.short	(.L_29 - .L_28)


	//   ....[0]....
.L_28:
        /*0094*/ 	.word	0x00000c20


	//----- nvinfo : EIATTR_REQNTID
	.align		4
.L_29:
        /*0098*/ 	.byte	0x04, 0x10
        /*009a*/ 	.short	(.L_31 - .L_30)
.L_30:
        /*009c*/ 	.word	0x00000080
        /*00a0*/ 	.word	0x00000001
        /*00a4*/ 	.word	0x00000001


	//----- nvinfo : EIATTR_CBANK_PARAM_SIZE
	.align		4
.L_31:
        /*00a8*/ 	.byte	0x03, 0x19
        /*00aa*/ 	.short	0x003c


	//----- nvinfo : EIATTR_PARAM_CBANK
	.align		4
        /*00ac*/ 	.byte	0x04, 0x0a
        /*00ae*/ 	.short	(.L_33 - .L_32)
	.align		4
.L_32:
        /*00b0*/ 	.word	index@(.nv.constant0.triton_poi_fused__native_batch_norm_legit_no_training__unsafe_index_relu_19)
        /*00b4*/ 	.short	0x0210
        /*00b6*/ 	.short	0x003c


	//----- nvinfo : EIATTR_SW_WAR
	.align		4
.L_33:
        /*00b8*/ 	.byte	0x04, 0x36
        /*00ba*/ 	.short	(.L_35 - .L_34)
.L_34:
        /*00bc*/ 	.word	0x00000008
.L_35:


//--------------------- .nv.callgraph             --------------------------
	.section	.nv.callgraph,"",@"SHT_CUDA_CALLGRAPH"
	.align	4
	.sectionentsize	8
	.align		4
        /*0000*/ 	.word	0x00000000
	.align		4
        /*0004*/ 	.word	0xffffffff
	.align		4
        /*0008*/ 	.word	0x00000000
	.align		4
        /*000c*/ 	.word	0xfffffffe
	.align		4
        /*0010*/ 	.word	0x00000000
	.align		4
        /*0014*/ 	.word	0xfffffffd
	.align		4
        /*0018*/ 	.word	0x00000000
	.align		4
        /*001c*/ 	.word	0xfffffffc


//--------------------- .nv.constant4             --------------------------
	.section	.nv.constant4,"a",@progbits
	.align	8
	.align		8
.nv.constant4:
        /*0000*/ 	.dword	_$_str
	.align		8
        /*0008*/ 	.dword	_$_str_$_2


//--------------------- .text.triton_poi_fused__native_batch_norm_legit_no_training__unsafe_index_relu_19 --------------------------
	.section	.text.triton_poi_fused__native_batch_norm_legit_no_training__unsafe_index_relu_19,"ax",@progbits
	.align	128
        .global         triton_poi_fused__native_batch_norm_legit_no_training__unsafe_index_relu_19
        .type           triton_poi_fused__native_batch_norm_legit_no_training__unsafe_index_relu_19,@function
        .size           triton_poi_fused__native_batch_norm_legit_no_training__unsafe_index_relu_19,(.L_x_1 - triton_poi_fused__native_batch_norm_legit_no_training__unsafe_index_relu_19)
        .other          triton_poi_fused__native_batch_norm_legit_no_training__unsafe_index_relu_19,@"STO_CUDA_ENTRY STV_DEFAULT"
triton_poi_fused__native_batch_norm_legit_no_training__unsafe_index_relu_19:
.text.triton_poi_fused__native_batch_norm_legit_no_training__unsafe_index_relu_19:
[----:B------:R-:W-:Y:S01]  /*0000*/  LDC R1, c[0x0][0x28] ;  /* 0x00000a00ff017b82 */ /* 0x000fe20000000800 */
[----:B------:R-:W1:Y:S07]  /*0010*/  S2R R0, SR_TID.X ;  /* 0x0000000000007919 */ /* 0x000e6e0000002100 */
[----:B------:R-:W2:Y:S01]  /*0020*/  LDC.64 R8, c[0x0][0x210] ;  /* 0x00008400ff087b82 */ /* 0x000ea20000000a00 */
[----:B------:R-:W-:Y:S01]  /*0030*/  ULDC.64 UR4, c[0x0][0x208] ;  /* 0x0000820000047ab9 */ /* 0x000fe20000000a00 */
[----:B------:R-:W-:Y:S01]  /*0040*/  ULDC.64 UR6, c[0x0][0x218] ;  /* 0x0000860000067ab9 */ /* 0x000fe20000000a00 */
[----:B------:R-:W3:Y:S01]  /*0050*/  S2R R5, SR_CTAID.X ;  /* 0x0000000000057919 */ /* 0x000ee20000002500 */
[----:B-1----:R-:W-:Y:S01]  /*0060*/  IMAD.SHL.U32 R0, R0, 0x4, RZ ;  /* 0x0000000400007824 */ /* 0x002fe200078e00ff */
[----:B---3--:R-:W-:-:S04]  /*0070*/  SHF.R.S32.HI R2, RZ, 0x15, R5 ;  /* 0x00000015ff027819 */ /* 0x008fc80000011405 */
[----:B------:R-:W-:-:S05]  /*0080*/  LOP3.LUT R0, R0, 0x1fc, RZ, 0xc0, !PT ;  /* 0x000001fc00007812 */ /* 0x000fca00078ec0ff */
[----:B------:R-:W-:Y:S01]  /*0090*/  IMAD R5, R5, 0x400, R0 ;  /* 0x0000040005057824 */ /* 0x000fe200078e0200 */
[----:B------:R-:W-:-:S03]  /*00a0*/  SGXT R0, R2, 0x1 ;  /* 0x000000010200781a */ /* 0x000fc60000000200 */
[----:B------:R-:W-:Y:S01]  /*00b0*/  VIADD R13, R5, 0x200 ;  /* 0x00000200050d7836 */ /* 0x000fe20000000000 */
[----:B------:R-:W-:-:S04]  /*00c0*/  SHF.R.S32.HI R2, RZ, 0x1f, R5 ;  /* 0x0000001fff027819 */ /* 0x000fc80000011405 */
[----:B------:R-:W-:Y:S02]  /*00d0*/  LEA.HI R4, R2, R5, RZ, 0x5 ;  /* 0x0000000502047211 */ /* 0x000fe400078f28ff */
[----:B------:R-:W-:Y:S02]  /*00e0*/  LEA.HI R3, R0, R13, RZ, 0x5 ;  /* 0x0000000d00037211 */ /* 0x000fe400078f28ff */
[----:B------:R-:W-:Y:S02]  /*00f0*/  SHF.R.S32.HI R2, RZ, 0x5, R4 ;  /* 0x00000005ff027819 */ /* 0x000fe40000011404 */
[----:B------:R-:W-:Y:S02]  /*0100*/  SHF.R.S32.HI R3, RZ, 0x5, R3 ;  /* 0x00000005ff037819 */ /* 0x000fe40000011403 */
[----:B------:R-:W-:Y:S02]  /*0110*/  LEA.HI R6, R2, R2, RZ, 0x5 ;  /* 0x0000000202067211 */ /* 0x000fe400078f28ff */
[----:B------:R-:W-:-:S02]  /*0120*/  LEA.HI R10, R3, R3, RZ, 0x5 ;  /* 0x00000003030a7211 */ /* 0x000fc400078f28ff */
[----:B------:R-:W-:Y:S02]  /*0130*/  LOP3.LUT R7, R6, 0xffffffe0, RZ, 0xc0, !PT ;  /* 0xffffffe006077812 */ /* 0x000fe400078ec0ff */
[----:B------:R-:W-:-:S03]  /*0140*/  LOP3.LUT R10, R10, 0xffffffe0, RZ, 0xc0, !PT ;  /* 0xffffffe00a0a7812 */ /* 0x000fc600078ec0ff */
[----:B------:R-:W-:Y:S02]  /*0150*/  IMAD.IADD R7, R2, 0x1, -R7 ;  /* 0x0000000102077824 */ /* 0x000fe400078e0a07 */
[----:B------:R-:W-:Y:S02]  /*0160*/  IMAD.IADD R11, R3, 0x1, -R10 ;  /* 0x00000001030b7824 */ /* 0x000fe400078e0a0a */
[----:B--2---:R-:W-:-:S04]  /*0170*/  IMAD.WIDE R2, R7, 0x8, R8 ;  /* 0x0000000807027825 */ /* 0x004fc800078e0208 */
[----:B------:R-:W-:Y:S01]  /*0180*/  IMAD.WIDE R6, R11, 0x8, R8 ;  /* 0x000000080b067825 */ /* 0x000fe200078e0208 */
[----:B------:R-:W-:Y:S01]  /*0190*/  LOP3.LUT R4, R4, 0xffffffe0, RZ, 0xc0, !PT ;  /* 0xffffffe004047812 */ /* 0x000fe200078ec0ff */
[----:B------:R-:W2:Y:S04]  /*01a0*/  LDG.E.EL.64 R2, desc[UR4][R2.64] ;  /* 0x0000000402027981 */ /* 0x000ea8000c2e1b00 */
[----:B------:R-:W3:Y:S01]  /*01b0*/  LDG.E.EL.64 R6, desc[UR4][R6.64] ;  /* 0x0000000406067981 */ /* 0x000ee2000c2e1b00 */
[----:B------:R-:W-:-:S04]  /*01c0*/  IMAD.IADD R17, R5, 0x1, -R4 ;  /* 0x0000000105117824 */ /* 0x000fc800078e0a04 */
[----:B------:R-:W-:-:S06]  /*01d0*/  IMAD.WIDE R16, R17, 0x8, R8 ;  /* 0x0000000811107825 */ /* 0x000fcc00078e0208 */
[----:B------:R-:W4:Y:S01]  /*01e0*/  LDG.E.EL.128 R16, desc[UR4][R16.64] ;  /* 0x0000000410107981 */ /* 0x000f22000c2e1d00 */
[----:B------:R-:W-:-:S05]  /*01f0*/  VIADD R11, R5, 0x2 ;  /* 0x00000002050b7836 */ /* 0x000fca0000000000 */
[----:B------:R-:W-:-:S04]  /*0200*/  LEA.HI R4, R0, R11, RZ, 0x5 ;  /* 0x0000000b00047211 */ /* 0x000fc800078f28ff */
[----:B------:R-:W-:-:S05]  /*0210*/  LOP3.LUT R4, R4, 0xffffffe0, RZ, 0xc0, !PT ;  /* 0xffffffe004047812 */ /* 0x000fca00078ec0ff */
[----:B------:R-:W-:-:S04]  /*0220*/  IMAD.IADD R11, R11, 0x1, -R4 ;  /* 0x000000010b0b7824 */ /* 0x000fc800078e0a04 */
[----:B------:R-:W-:-:S06]  /*0230*/  IMAD.WIDE R8, R11, 0x8, R8 ;  /* 0x000000080b087825 */ /* 0x000fcc00078e0208 */
[----:B------:R-:W5:Y:S01]  /*0240*/  LDG.E.EL.128 R8, desc[UR4][R8.64] ;  /* 0x0000000408087981 */ /* 0x000f62000c2e1d00 */
[C---:B------:R-:W-:Y:S02]  /*0250*/  LEA.HI R13, R0.reuse, R13, RZ, 0xa ;  /* 0x0000000d000d7211 */ /* 0x040fe400078f50ff */
[----:B------:R-:W-:Y:S02]  /*0260*/  LEA.HI R0, R0, R5, RZ, 0xa ;  /* 0x0000000500007211 */ /* 0x000fe400078f50ff */
[----:B------:R-:W-:Y:S02]  /*0270*/  SHF.R.S32.HI R13, RZ, 0xa, R13 ;  /* 0x0000000aff0d7819 */ /* 0x000fe4000001140d */
[----:B------:R-:W-:Y:S02]  /*0280*/  SHF.R.S32.HI R0, RZ, 0xa, R0 ;  /* 0x0000000aff007819 */ /* 0x000fe40000011400 */
[----:B--2---:R-:W-:Y:S02]  /*0290*/  SHF.R.U32.HI R21, RZ, 0x1b, R3 ;  /* 0x0000001bff157819 */ /* 0x004fe40000011603 */
[----:B---3--:R-:W-:-:S02]  /*02a0*/  SHF.R.U32.HI R15, RZ, 0x1b, R7 ;  /* 0x0000001bff0f7819 */ /* 0x008fc40000011607 */
[----:B------:R-:W-:Y:S02]  /*02b0*/  LOP3.LUT R21, R21, 0x10, RZ, 0xc0, !PT ;  /* 0x0000001015157812 */ /* 0x000fe400078ec0ff */
[----:B------:R-:W-:Y:S02]  /*02c0*/  LOP3.LUT R15, R15, 0x10, RZ, 0xc0, !PT ;  /* 0x000000100f0f7812 */ /* 0x000fe400078ec0ff */
[----:B------:R-:W-:Y:S02]  /*02d0*/  IADD3 R2, P0, R2, R21, RZ ;  /* 0x0000001502027210 */ /* 0x000fe40007f1e0ff */
[----:B------:R-:W-:Y:S02]  /*02e0*/  IADD3 R22, P1, R6, R15, RZ ;  /* 0x0000000f06167210 */ /* 0x000fe40007f3e0ff */
[----:B------:R-:W-:Y:S01]  /*02f0*/  LEA.HI R6, R0, R0, RZ, 0x8 ;  /* 0x0000000000067211 */ /* 0x000fe200078f40ff */
[----:B------:R-:W-:Y:S01]  /*0300*/  IMAD.X R3, RZ, RZ, R3, P0 ;  /* 0x000000ffff037224 */ /* 0x000fe200000e0603 */
[----:B----4-:R-:W-:Y:S01]  /*0310*/  SHF.R.U32.HI R23, RZ, 0x19, R19 ;  /* 0x00000019ff177819 */ /* 0x010fe20000011613 */
[----:B------:R-:W-:Y:S01]  /*0320*/  IMAD.X R21, RZ, RZ, R7, P1 ;  /* 0x000000ffff157224 */ /* 0x000fe200008e0607 */
[----:B------:R-:W-:-:S02]  /*0330*/  LEA R4, P1, R18, UR6, 0x2 ;  /* 0x0000000612047c11 */ /* 0x000fc4000f8210ff */
[----:B------:R-:W-:Y:S02]  /*0340*/  LEA R14, P0, R16, UR6, 0x2 ;  /* 0x00000006100e7c11 */ /* 0x000fe4000f8010ff */
[----:B------:R-:W-:Y:S02]  /*0350*/  LEA.HI.X R12, R18, UR7, R19, 0x2, P1 ;  /* 0x00000007120c7c11 */ /* 0x000fe400088f1413 */
[----:B------:R-:W1:Y:S01]  /*0360*/  LDC.64 R18, c[0x0][0x228] ;  /* 0x00008a00ff127b82 */ /* 0x000e620000000a00 */
[--C-:B------:R-:W-:Y:S02]  /*0370*/  SHF.R.U32.HI R7, RZ, 0x19, R17.reuse ;  /* 0x00000019ff077819 */ /* 0x100fe40000011611 */
[----:B------:R-:W-:Y:S01]  /*0380*/  LEA.HI.X R15, R16, UR7, R17, 0x2, P0 ;  /* 0x00000007100f7c11 */ /* 0x000fe200080f1411 */
[C---:B------:R-:W-:Y:S01]  /*0390*/  IMAD.SHL.U32 R17, R2.reuse, 0x40, RZ ;  /* 0x0000004002117824 */ /* 0x040fe200078e00ff */
[----:B------:R-:W-:Y:S02]  /*03a0*/  LOP3.LUT R7, R7, 0x40, RZ, 0xc0, !PT ;  /* 0x0000004007077812 */ /* 0x000fe400078ec0ff */
[----:B------:R-:W-:-:S02]  /*03b0*/  SHF.L.U64.HI R20, R2, 0x6, R3 ;  /* 0x0000000602147819 */ /* 0x000fc40000010203 */
[----:B------:R-:W-:Y:S02]  /*03c0*/  LOP3.LUT R3, R6, 0xffffff00, RZ, 0xc0, !PT ;  /* 0xffffff0006037812 */ /* 0x000fe400078ec0ff */
[C---:B------:R-:W-:Y:S01]  /*03d0*/  SHF.L.U64.HI R21, R22.reuse, 0x6, R21 ;  /* 0x0000000616157819 */ /* 0x040fe20000010215 */
[----:B------:R-:W-:Y:S01]  /*03e0*/  IMAD.SHL.U32 R22, R22, 0x40, RZ ;  /* 0x0000004016167824 */ /* 0x000fe200078e00ff */
[-C--:B------:R-:W-:Y:S01]  /*03f0*/  IADD3 R2, P0, P1, R17, R14.reuse, R7 ;  /* 0x0000000e11027210 */ /* 0x080fe2000791e007 */
[C---:B------:R-:W-:Y:S01]  /*0400*/  IMAD.IADD R6, R0.reuse, 0x1, -R3 ;  /* 0x0000000100067824 */ /* 0x040fe200078e0a03 */
[----:B------:R-:W-:Y:S01]  /*0410*/  LOP3.LUT R23, R23, 0x40, RZ, 0xc0, !PT ;  /* 0x0000004017177812 */ /* 0x000fe200078ec0ff */
[----:B------:R-:W-:Y:S01]  /*0420*/  IMAD.SHL.U32 R0, R0, 0x100, RZ ;  /* 0x0000010000007824 */ /* 0x000fe200078e00ff */
[----:B------:R-:W-:Y:S02]  /*0430*/  IADD3.X R3, R20, R15, RZ, P0, P1 ;  /* 0x0000000f14037210 */ /* 0x000fe400007e24ff */
[----:B------:R-:W-:-:S02]  /*0440*/  IADD3 R14, P4, P5, R22, R14, R7 ;  /* 0x0000000e160e7210 */ /* 0x000fc40007d9e007 */
[----:B------:R-:W-:Y:S01]  /*0450*/  LEA.HI R7, R13, R13, RZ, 0x8 ;  /* 0x0000000d0d077211 */ /* 0x000fe200078f40ff */
[----:B------:R-:W-:Y:S01]  /*0460*/  IMAD.WIDE R2, R0, 0x4, R2 ;  /* 0x0000000400027825 */ /* 0x000fe200078e0202 */
[----:B------:R-:W-:Y:S02]  /*0470*/  IADD3 R26, P2, P3, R17, R4, R23 ;  /* 0x00000004111a7210 */ /* 0x000fe40007b5e017 */
[----:B------:R-:W-:Y:S01]  /*0480*/  LOP3.LUT R7, R7, 0xffffff00, RZ, 0xc0, !PT ;  /* 0xffffff0007077812 */ /* 0x000fe200078ec0ff */
[----:B-1----:R-:W-:Y:S01]  /*0490*/  IMAD.WIDE R24, R6, 0x4, R18 ;  /* 0x0000000406187825 */ /* 0x002fe200078e0212 */
[----:B------:R-:W-:Y:S01]  /*04a0*/  IADD3.X R27, R20, R12, RZ, P2, P3 ;  /* 0x0000000c141b7210 */ /* 0x000fe200017e64ff */
[----:B------:R-:W2:Y:S01]  /*04b0*/  LDG.E.EL R3, desc[UR4][R2.64] ;  /* 0x0000000402037981 */ /* 0x000ea2000c2e1900 */
[----:B------:R-:W-:Y:S01]  /*04c0*/  IADD3 R16, P1, P0, R22, R4, R23 ;  /* 0x0000000416107210 */ /* 0x000fe2000783e017 */
[----:B------:R-:W-:Y:S02]  /*04d0*/  IMAD.IADD R7, R13, 0x1, -R7 ;  /* 0x000000010d077824 */ /* 0x000fe400078e0a07 */
[----:B------:R-:W-:Y:S01]  /*04e0*/  IMAD.WIDE R26, R0, 0x4, R26 ;  /* 0x00000004001a7825 */ /* 0x000fe200078e021a */
[----:B------:R1:W3:Y:S03]  /*04f0*/  LDG.E.EL R2, desc[UR4][R24.64] ;  /* 0x0000000418027981 */ /* 0x0002e6000c2e1900 */
[----:B------:R-:W-:Y:S01]  /*0500*/  IMAD.WIDE R18, R7, 0x4, R18 ;  /* 0x0000000407127825 */ /* 0x000fe200078e0212 */
[----:B-----5:R-:W-:Y:S01]  /*0510*/  LEA R23, P3, R10, UR6, 0x2 ;  /* 0x000000060a177c11 */ /* 0x020fe2000f8610ff */
[----:B------:R4:W5:Y:S04]  /*0520*/  LDG.E.EL R4, desc[UR4][R26.64] ;  /* 0x000000041a047981 */ /* 0x000968000c2e1900 */
[----:B------:R-:W2:Y:S01]  /*0530*/  LDG.E.EL R18, desc[UR4][R18.64] ;  /* 0x0000000412127981 */ /* 0x000ea2000c2e1900 */
[----:B-1----:R-:W-:-:S02]  /*0540*/  LEA R24, P2, R8, UR6, 0x2 ;  /* 0x0000000608187c11 */ /* 0x002fc4000f8410ff */
[--C-:B------:R-:W-:Y:S02]  /*0550*/  SHF.R.U32.HI R25, RZ, 0x19, R9.reuse ;  /* 0x00000019ff197819 */ /* 0x100fe40000011609 */
[----:B----4-:R-:W-:Y:S02]  /*0560*/  LEA.HI.X R26, R8, UR7, R9, 0x2, P2 ;  /* 0x00000007081a7c11 */ /* 0x010fe400090f1409 */
[----:B------:R-:W-:Y:S02]  /*0570*/  LOP3.LUT R25, R25, 0x40, RZ, 0xc0, !PT ;  /* 0x0000004019197812 */ /* 0x000fe400078ec0ff */
[--C-:B------:R-:W-:Y:S02]  /*0580*/  SHF.R.U32.HI R9, RZ, 0x19, R11.reuse ;  /* 0x00000019ff097819 */ /* 0x100fe4000001160b */
[----:B------:R-:W-:Y:S02]  /*0590*/  LEA.HI.X R10, R10, UR7, R11, 0x2, P3 ;  /* 0x000000070a0a7c11 */ /* 0x000fe400098f140b */
[----:B------:R-:W-:-:S02]  /*05a0*/  IADD3 R8, P3, P2, R17, R24, R25 ;  /* 0x0000001811087210 */ /* 0x000fc40007a7e019 */
[----:B------:R-:W-:Y:S02]  /*05b0*/  LOP3.LUT R11, R9, 0x40, RZ, 0xc0, !PT ;  /* 0x00000040090b7812 */ /* 0x000fe400078ec0ff */
[C---:B------:R-:W-:Y:S02]  /*05c0*/  IADD3.X R9, R20.reuse, R26, RZ, P3, P2 ;  /* 0x0000001a14097210 */ /* 0x040fe40001fe44ff */
[----:B------:R-:W-:Y:S02]  /*05d0*/  IADD3 R28, P2, P3, R17, R23, R11 ;  /* 0x00000017111c7210 */ /* 0x000fe40007b5e00b */
[----:B------:R-:W-:Y:S02]  /*05e0*/  IADD3.X R15, R21, R15, RZ, P4, P5 ;  /* 0x0000000f150f7210 */ /* 0x000fe400027ea4ff */
[----:B------:R-:W-:Y:S02]  /*05f0*/  IADD3.X R29, R20, R10, RZ, P2, P3 ;  /* 0x0000000a141d7210 */ /* 0x000fe400017e64ff */
[----:B------:R-:W-:-:S02]  /*0600*/  IADD3 R24, P4, P5, R22, R24, R25 ;  /* 0x0000001816187210 */ /* 0x000fc40007d9e019 */
[----:B------:R-:W-:Y:S02]  /*0610*/  IADD3 R20, P2, P3, R22, R23, R11 ;  /* 0x0000001716147210 */ /* 0x000fe40007b5e00b */
[----:B------:R-:W1:Y:S01]  /*0620*/  LDC.64 R22, c[0x0][0x220] ;  /* 0x00008800ff167b82 */ /* 0x000e620000000a00 */
[C---:B------:R-:W-:Y:S01]  /*0630*/  IMAD.WIDE R8, R0.reuse, 0x4, R8 ;  /* 0x0000000400087825 */ /* 0x040fe200078e0208 */
[C---:B------:R-:W-:Y:S02]  /*0640*/  IADD3.X R17, R21.reuse, R12, RZ, P1, P0 ;  /* 0x0000000c15117210 */ /* 0x040fe40000fe04ff */
[C---:B------:R-:W-:Y:S01]  /*0650*/  IADD3.X R25, R21.reuse, R26, RZ, P4, P5 ;  /* 0x0000001a15197210 */ /* 0x040fe200027ea4ff */
[----:B------:R-:W-:Y:S01]  /*0660*/  IMAD.WIDE R28, R0, 0x4, R28 ;  /* 0x00000004001c7825 */ /* 0x000fe200078e021c */
[----:B------:R-:W-:Y:S01]  /*0670*/  IADD3.X R21, R21, R10, RZ, P2, P3 ;  /* 0x0000000a15157210 */ /* 0x000fe200017e64ff */
[----:B------:R4:W5:Y:S01]  /*0680*/  LDG.E.EL R0, desc[UR4][R8.64] ;  /* 0x0000000408007981 */ /* 0x000962000c2e1900 */
[----:B------:R-:W1:Y:S01]  /*0690*/  LDC.64 R10, c[0x0][0x238] ;  /* 0x00008e00ff0a7b82 */ /* 0x000e620000000a00 */
[----:B------:R-:W-:-:S02]  /*06a0*/  IMAD.SHL.U32 R13, R13, 0x100, RZ ;  /* 0x000001000d0d7824 */ /* 0x000fc400078e00ff */
[----:B------:R-:W5:Y:S05]  /*06b0*/  LDG.E.EL R28, desc[UR4][R28.64] ;  /* 0x000000041c1c7981 */ /* 0x000f6a000c2e1900 */
[----:B----4-:R-:W4:Y:S01]  /*06c0*/  LDC.64 R8, c[0x0][0x230] ;  /* 0x00008c00ff087b82 */ /* 0x010f220000000a00 */
[----:B------:R-:W-:-:S04]  /*06d0*/  IMAD.WIDE R14, R13, 0x4, R14 ;  /* 0x000000040d0e7825 */ /* 0x000fc800078e020e */
[----:B-1----:R-:W-:-:S05]  /*06e0*/  IMAD.WIDE R26, R6, 0x4, R22 ;  /* 0x00000004061a7825 */ /* 0x002fca00078e0216 */
[----:B------:R4:W5:Y:S01]  /*06f0*/  LDG.E.EL R12, desc[UR4][R26.64] ;  /* 0x000000041a0c7981 */ /* 0x000962000c2e1900 */
[----:B------:R-:W-:-:S04]  /*0700*/  IMAD.WIDE R22, R7, 0x4, R22 ;  /* 0x0000000407167825 */ /* 0x000fc800078e0216 */
[C---:B------:R-:W-:Y:S02]  /*0710*/  IMAD.WIDE R16, R13.reuse, 0x4, R16 ;  /* 0x000000040d107825 */ /* 0x040fe400078e0210 */
[----:B------:R-:W5:Y:S02]  /*0720*/  LDG.E.EL R22, desc[UR4][R22.64] ;  /* 0x0000000416167981 */ /* 0x000f64000c2e1900 */
[C---:B------:R-:W-:Y:S02]  /*0730*/  IMAD.WIDE R24, R13.reuse, 0x4, R24 ;  /* 0x000000040d187825 */ /* 0x040fe400078e0218 */
[----:B------:R-:W5:Y:S02]  /*0740*/  LDG.E.EL R17, desc[UR4][R16.64] ;  /* 0x0000000410117981 */ /* 0x000f64000c2e1900 */
[----:B------:R-:W-:Y:S02]  /*0750*/  IMAD.WIDE R20, R13, 0x4, R20 ;  /* 0x000000040d147825 */ /* 0x000fe400078e0214 */
[----:B------:R1:W5:Y:S02]  /*0760*/  LDG.E.EL R13, desc[UR4][R14.64] ;  /* 0x000000040e0d7981 */ /* 0x000364000c2e1900 */
[----:B----4-:R-:W-:-:S02]  /*0770*/  IMAD.WIDE R26, R6, 0x4, R8 ;  /* 0x00000004061a7825 */ /* 0x010fc400078e0208 */
[----:B------:R-:W4:Y:S02]  /*0780*/  LDG.E.EL R25, desc[UR4][R24.64] ;  /* 0x0000000418197981 */ /* 0x000f24000c2e1900 */
[C---:B------:R-:W-:Y:S02]  /*0790*/  IMAD.WIDE R8, R7.reuse, 0x4, R8 ;  /* 0x0000000407087825 */ /* 0x040fe400078e0208 */
[----:B------:R-:W4:Y:S02]  /*07a0*/  LDG.E.EL R21, desc[UR4][R20.64] ;  /* 0x0000000414157981 */ /* 0x000f24000c2e1900 */
[--C-:B01----:R-:W-:Y:S02]  /*07b0*/  IMAD.WIDE R14, R6, 0x4, R10.reuse ;  /* 0x00000004060e7825 */ /* 0x103fe400078e020a */
[----:B------:R-:W4:Y:S02]  /*07c0*/  LDG.E.EL R26, desc[UR4][R26.64] ;  /* 0x000000041a1a7981 */ /* 0x000f24000c2e1900 */
[----:B------:R-:W-:-:S02]  /*07d0*/  IMAD.WIDE R10, R7, 0x4, R10 ;  /* 0x00000004070a7825 */ /* 0x000fc400078e020a */
[----:B------:R-:W4:Y:S04]  /*07e0*/  LDG.E.EL R7, desc[UR4][R14.64] ;  /* 0x000000040e077981 */ /* 0x000f28000c2e1900 */
[----:B------:R-:W4:Y:S04]  /*07f0*/  LDG.E.EL R8, desc[UR4][R8.64] ;  /* 0x0000000408087981 */ /* 0x000f28000c2e1900 */
[----:B------:R0:W4:Y:S02]  /*0800*/  LDG.E.EL R11, desc[UR4][R10.64] ;  /* 0x000000040a0b7981 */ /* 0x000124000c2e1900 */
[----:B0-----:R-:W-:-:S02]  /*0810*/  IMAD.MOV.U32 R10, RZ, RZ, 0x3e800000 ;  /* 0x3e800000ff0a7424 */ /* 0x001fc400078e00ff */
[----:B---3--:R-:W-:-:S04]  /*0820*/  FADD R2, R2, 9.9999997473787516356e-06 ;  /* 0x3727c5ac02027421 */ /* 0x008fc80000000000 */
[----:B------:R-:W0:Y:S01]  /*0830*/  MUFU.SQRT R16, R2 ;  /* 0x0000000200107308 */ /* 0x000e220000002000 */
[----:B--2---:R-:W-:-:S07]  /*0840*/  FADD R18, R18, 9.9999997473787516356e-06 ;  /* 0x3727c5ac12127421 */ /* 0x004fce0000000000 */
[----:B------:R-:W1:Y:S01]  /*0850*/  MUFU.SQRT R19, R18 ;  /* 0x0000001200137308 */ /* 0x000e620000002000 */
[C---:B0-----:R-:W-:Y:S02]  /*0860*/  FSETP.GT.AND P0, PT, R16.reuse, 8.50705917302346158658e+37, PT ;  /* 0x7e8000001000780b */ /* 0x041fe40003f04000 */
[----:B------:R-:W-:Y:S02]  /*0870*/  FSETP.GEU.AND P2, PT, R16, 1.175494350822287508e-38, PT ;  /* 0x008000001000780b */ /* 0x000fe40003f4e000 */
[C---:B-1----:R-:W-:Y:S02]  /*0880*/  FSETP.GT.AND P1, PT, R19.reuse, 8.50705917302346158658e+37, PT ;  /* 0x7e8000001300780b */ /* 0x042fe40003f24000 */
[----:B------:R-:W-:-:S07]  /*0890*/  FSETP.GEU.AND P3, PT, R19, 1.175494350822287508e-38, PT ;  /* 0x008000001300780b */ /* 0x000fce0003f6e000 */
[----:B------:R-:W-:-:S04]  /*08a0*/  @P0 FMUL R16, R16, 0.25 ;  /* 0x3e80000010100820 */ /* 0x000fc80000400000 */
[----:B------:R-:W-:Y:S01]  /*08b0*/  @!P2 FMUL R16, R16, 16777216 ;  /* 0x4b8000001010a820 */ /* 0x000fe20000400000 */
[----:B------:R-:W-:-:S05]  /*08c0*/  @P1 FMUL R19, R19, 0.25 ;  /* 0x3e80000013131820 */ /* 0x000fca0000400000 */
[----:B------:R-:W0:Y:S01]  /*08d0*/  MUFU.RCP R16, R16 ;  /* 0x0000001000107308 */ /* 0x000e220000001000 */
[----:B------:R-:W-:Y:S01]  /*08e0*/  @!P3 FMUL R19, R19, 16777216 ;  /* 0x4b8000001313b820 */ /* 0x000fe20000400000 */
[----:B------:R-:W-:-:S06]  /*08f0*/  FSEL R15, R10, 1, P0 ;  /* 0x3f8000000a0f7808 */ /* 0x000fcc0000000000 */
[----:B------:R-:W1:Y:S01]  /*0900*/  MUFU.RCP R9, R19 ;  /* 0x0000001300097308 */ /* 0x000e620000001000 */
[----:B------:R-:W-:Y:S01]  /*0910*/  @!P2 FMUL R15, R15, 16777216 ;  /* 0x4b8000000f0fa820 */ /* 0x000fe20000400000 */
[----:B------:R-:W-:-:S03]  /*0920*/  FSEL R10, R10, 1, P1 ;  /* 0x3f8000000a0a7808 */ /* 0x000fc60000800000 */
[----:B0-----:R-:W-:Y:S02]  /*0930*/  FMUL R15, R16, R15 ;  /* 0x0000000f100f7220 */ /* 0x001fe40000400000 */
[----:B------:R-:W-:Y:S01]  /*0940*/  @!P3 FMUL R10, R10, 16777216 ;  /* 0x4b8000000a0ab820 */ /* 0x000fe20000400000 */
[C---:B-----5:R-:W-:Y:S01]  /*0950*/  FADD R6, -R12.reuse, R3 ;  /* 0x000000030c067221 */ /* 0x060fe20000000100 */
[C---:B------:R-:W-:Y:S01]  /*0960*/  FADD R4, -R12.reuse, R4 ;  /* 0x000000040c047221 */ /* 0x040fe20000000100 */
[----:B------:R-:W0:Y:S01]  /*0970*/  LDC.64 R2, c[0x0][0x240] ;  /* 0x00009000ff027b82 */ /* 0x000e220000000a00 */
[C---:B------:R-:W-:Y:S01]  /*0980*/  FADD R0, -R12.reuse, R0 ;  /* 0x000000000c007221 */ /* 0x040fe20000000100 */
[----:B------:R-:W-:Y:S01]  /*0990*/  FADD R28, -R12, R28 ;  /* 0x0000001c0c1c7221 */ /* 0x000fe20000000100 */
[C---:B------:R-:W-:Y:S02]  /*09a0*/  FMUL R14, R15.reuse, R4 ;  /* 0x000000040f0e7220 */ /* 0x040fe40000400000 */
[C---:B------:R-:W-:Y:S01]  /*09b0*/  FMUL R12, R15.reuse, R0 ;  /* 0x000000000f0c7220 */ /* 0x040fe20000400000 */
[C---:B------:R-:W-:Y:S01]  /*09c0*/  FMUL R28, R15.reuse, R28 ;  /* 0x0000001c0f1c7220 */ /* 0x040fe20000400000 */
[----:B------:R-:W-:Y:S01]  /*09d0*/  FMUL R15, R15, R6 ;  /* 0x000000060f0f7220 */ /* 0x000fe20000400000 */
[----:B-1----:R-:W-:Y:S01]  /*09e0*/  FMUL R10, R9, R10 ;  /* 0x0000000a090a7220 */ /* 0x002fe20000400000 */
[C---:B------:R-:W-:Y:S01]  /*09f0*/  FADD R17, -R22.reuse, R17 ;  /* 0x0000001116117221 */ /* 0x040fe20000000100 */
[C---:B------:R-:W-:Y:S01]  /*0a00*/  FADD R13, -R22.reuse, R13 ;  /* 0x0000000d160d7221 */ /* 0x040fe20000000100 */
[C---:B----4-:R-:W-:Y:S01]  /*0a10*/  FADD R25, -R22.reuse, R25 ;  /* 0x0000001916197221 */ /* 0x050fe20000000100 */
[----:B------:R-:W-:-:S03]  /*0a20*/  FADD R21, -R22, R21 ;  /* 0x0000001516157221 */ /* 0x000fc60000000100 */
[C---:B------:R-:W-:Y:S01]  /*0a30*/  FMUL R4, R10.reuse, R25 ;  /* 0x000000190a047220 */ /* 0x040fe20000400000 */
[C---:B------:R-:W-:Y:S01]  /*0a40*/  FMUL R6, R10.reuse, R17 ;  /* 0x000000110a067220 */ /* 0x040fe20000400000 */
[C---:B------:R-:W-:Y:S01]  /*0a50*/  FMUL R13, R10.reuse, R13 ;  /* 0x0000000d0a0d7220 */ /* 0x040fe20000400000 */
[----:B------:R-:W-:Y:S01]  /*0a60*/  FMUL R0, R10, R21 ;  /* 0x000000150a007220 */ /* 0x000fe20000400000 */
[C-C-:B------:R-:W-:Y:S01]  /*0a70*/  FFMA R15, R26.reuse, R15, R7.reuse ;  /* 0x0000000f1a0f7223 */ /* 0x140fe20000000007 */
[C-C-:B------:R-:W-:Y:S01]  /*0a80*/  FFMA R14, R26.reuse, R14, R7.reuse ;  /* 0x0000000e1a0e7223 */ /* 0x140fe20000000007 */
[C-C-:B------:R-:W-:Y:S01]  /*0a90*/  FFMA R12, R26.reuse, R12, R7.reuse ;  /* 0x0000000c1a0c7223 */ /* 0x140fe20000000007 */
[----:B------:R-:W-:Y:S01]  /*0aa0*/  FFMA R7, R26, R28, R7 ;  /* 0x0000001c1a077223 */ /* 0x000fe20000000007 */
[C-C-:B------:R-:W-:Y:S01]  /*0ab0*/  FFMA R13, R8.reuse, R13, R11.reuse ;  /* 0x0000000d080d7223 */ /* 0x140fe2000000000b */
[C-C-:B------:R-:W-:Y:S01]  /*0ac0*/  FFMA R9, R8.reuse, R6, R11.reuse ;  /* 0x0000000608097223 */ /* 0x140fe2000000000b */
[C-C-:B------:R-:W-:Y:S01]  /*0ad0*/  FFMA R10, R8.reuse, R4, R11.reuse ;  /* 0x00000004080a7223 */ /* 0x140fe2000000000b */
[----:B------:R-:W-:Y:S01]  /*0ae0*/  FFMA R0, R8, R0, R11 ;  /* 0x0000000008007223 */ /* 0x000fe2000000000b */
[----:B------:R-:W-:-:S02]  /*0af0*/  FSETP.GEU.AND P6, PT, R7, RZ, PT ;  /* 0x000000ff0700720b */ /* 0x000fc40003fce000 */
[----:B------:R-:W-:Y:S02]  /*0b00*/  FSETP.GEU.AND P0, PT, R12, RZ, PT ;  /* 0x000000ff0c00720b */ /* 0x000fe40003f0e000 */
[----:B------:R-:W-:Y:S02]  /*0b10*/  SEL R7, R7, RZ, P6 ;  /* 0x000000ff07077207 */ /* 0x000fe40003000000 */
[----:B------:R-:W-:Y:S02]  /*0b20*/  FSETP.GEU.AND P1, PT, R14, RZ, PT ;  /* 0x000000ff0e00720b */ /* 0x000fe40003f2e000 */
[----:B------:R-:W-:Y:S02]  /*0b30*/  FSETP.GEU.AND P2, PT, R15, RZ, PT ;  /* 0x000000ff0f00720b */ /* 0x000fe40003f4e000 */
[----:B------:R-:W-:Y:S02]  /*0b40*/  FSETP.GEU.AND P3, PT, R0, RZ, PT ;  /* 0x000000ff0000720b */ /* 0x000fe40003f6e000 */
[----:B------:R-:W-:-:S02]  /*0b50*/  FSETP.GEU.AND P4, PT, R10, RZ, PT ;  /* 0x000000ff0a00720b */ /* 0x000fc40003f8e000 */
[----:B------:R-:W-:Y:S02]  /*0b60*/  FSETP.GEU.AND P5, PT, R9, RZ, PT ;  /* 0x000000ff0900720b */ /* 0x000fe40003fae000 */
[----:B------:R-:W-:Y:S01]  /*0b70*/  FSETP.GEU.AND P6, PT, R13, RZ, PT ;  /* 0x000000ff0d00720b */ /* 0x000fe20003fce000 */
[----:B0-----:R-:W-:Y:S01]  /*0b80*/  IMAD.WIDE R2, R5, 0x4, R2 ;  /* 0x0000000405027825 */ /* 0x001fe200078e0202 */
[----:B------:R-:W-:Y:S02]  /*0b90*/  SEL R6, R12, RZ, P0 ;  /* 0x000000ff0c067207 */ /* 0x000fe40000000000 */
[----:B------:R-:W-:Y:S02]  /*0ba0*/  SEL R5, R14, RZ, P1 ;  /* 0x000000ff0e057207 */ /* 0x000fe40000800000 */
[----:B------:R-:W-:Y:S02]  /*0bb0*/  SEL R4, R15, RZ, P2 ;  /* 0x000000ff0f047207 */ /* 0x000fe40001000000 */
[----:B------:R-:W-:-:S02]  /*0bc0*/  SEL R11, R0, RZ, P3 ;  /* 0x000000ff000b7207 */ /* 0x000fc40001800000 */
[----:B------:R-:W-:Y:S02]  /*0bd0*/  SEL R10, R10, RZ, P4 ;  /* 0x000000ff0a0a7207 */ /* 0x000fe40002000000 */
[----:B------:R-:W-:Y:S02]  /*0be0*/  SEL R9, R9, RZ, P5 ;  /* 0x000000ff09097207 */ /* 0x000fe40002800000 */
[----:B------:R-:W-:Y:S01]  /*0bf0*/  SEL R8, R13, RZ, P6 ;  /* 0x000000ff0d087207 */ /* 0x000fe20003000000 */
[----:B------:R-:W-:Y:S04]  /*0c00*/  STG.E.128 desc[UR4][R2.64], R4 ;  /* 0x0000000402007986 */ /* 0x000fe8000c101d04 */
[----:B------:R-:W-:Y:S01]  /*0c10*/  STG.E.128 desc[UR4][R2.64+0x800], R8 ;  /* 0x0008000802007986 */ /* 0x000fe2000c101d04 */
[----:B------:R-:W-:Y:S05]  /*0c20*/  EXIT ;  /* 0x000000000000794d */ /* 0x000fea0003800000 */
.L_x_0:
[----:B------:R-:W-:-:S00]  /*0c30*/  BRA `(.L_x_0) ;  /* 0xfffffffc00fc7947 */ /* 0x000fc0000383ffff */
[----:B------:R-:W-:-:S00]  /*0c40*/  NOP ;  /* 0x0000000000007918 */ /* 0x000fc00000000000 */
        /* <DEDUP_REMOVED lines=11> */
.L_x_1:


//--------------------- .nv.global.init           --------------------------
	.section	.nv.global.init,"aw",@progbits
.nv.global.init:
	.type		_$_str,@object
	.size		_$_str,(_$_str_$_2 - _$_str)
_$_str:
        /*0000*/ 	.byte	0x5f, 0x5f, 0x43, 0x55, 0x44, 0x41, 0x5f, 0x46, 0x54, 0x5a, 0x00
	.type		_$_str_$_2,@object
	.size		_$_str_$_2,(.L_1 - _$_str_$_2)
_$_str_$_2:
        /*000b*/ 	.byte	0x5f, 0x5f, 0x43, 0x55, 0x44, 0x41, 0x5f, 0x50, 0x52, 0x45, 0x43, 0x5f, 0x53, 0x51, 0x52, 0x54
        /*001b*/ 	.byte	0x00
.L_1:


//--------------------- .nv.constant0.triton_poi_fused__native_batch_norm_legit_no_training__unsafe_index_relu_19 --------------------------
	.section	.nv.constant0.triton_poi_fused__native_batch_norm_legit_no_training__unsafe_index_relu_19,"a",@progbits
	.sectionflags	@""
	.align	4
.nv.constant0.triton_poi_fused__native_batch_norm_legit_no_training__unsafe_index_relu_19:
	.zero		588
